//
// Generated by NVIDIA NVVM Compiler
//
// Compiler Build ID: CL-36424714
// Cuda compilation tools, release 13.0, V13.0.88
// Based on NVVM 20.0.0
//

.version 9.0
.target sm_100
.address_size 64

	// .globl	_Z12hard_sigmoidPKfPfmm

.visible .entry _Z12hard_sigmoidPKfPfmm(
	.param .u64 .ptr .align 1 _Z12hard_sigmoidPKfPfmm_param_0,
	.param .u64 .ptr .align 1 _Z12hard_sigmoidPKfPfmm_param_1,
	.param .u64 _Z12hard_sigmoidPKfPfmm_param_2,
	.param .u64 _Z12hard_sigmoidPKfPfmm_param_3
)
{
	.reg .pred 	%p<6>;
	.reg .b32 	%r<11>;
	.reg .b32 	%f<4>;
	.reg .b64 	%rd<18>;

	ld.param.u64 	%rd5, [_Z12hard_sigmoidPKfPfmm_param_0];
	ld.param.u64 	%rd7, [_Z12hard_sigmoidPKfPfmm_param_1];
	ld.param.u64 	%rd8, [_Z12hard_sigmoidPKfPfmm_param_2];
	ld.param.u64 	%rd6, [_Z12hard_sigmoidPKfPfmm_param_3];
	cvta.to.global.u64 	%rd1, %rd7;
	mov.u32 	%r1, %ctaid.y;
	mov.u32 	%r2, %ntid.y;
	mov.u32 	%r3, %tid.y;
	mad.lo.s32 	%r4, %r1, %r2, %r3;
	mov.u32 	%r5, %ctaid.x;
	mov.u32 	%r6, %ntid.x;
	mov.u32 	%r7, %tid.x;
	mad.lo.s32 	%r8, %r5, %r6, %r7;
	cvt.u64.u32 	%rd2, %r4;
	setp.le.u64 	%p1, %rd8, %rd2;
	cvt.s64.s32 	%rd3, %r8;
	setp.le.u64 	%p2, %rd6, %rd3;
	or.pred  	%p3, %p1, %p2;
	@%p3 bra 	$L__BB0_6;
	cvta.to.global.u64 	%rd9, %rd5;
	mad.lo.s64 	%rd4, %rd6, %rd2, %rd3;
	shl.b64 	%rd10, %rd4, 2;
	add.s64 	%rd11, %rd9, %rd10;
	ld.global.f32 	%f1, [%rd11];
	setp.gtu.f32 	%p4, %f1, 0fC0400000;
	@%p4 bra 	$L__BB0_3;
	add.s64 	%rd13, %rd1, %rd10;
	mov.b32 	%r9, 0;
	st.global.u32 	[%rd13], %r9;
	bra.uni 	$L__BB0_6;
$L__BB0_3:
	setp.ltu.f32 	%p5, %f1, 0f40400000;
	@%p5 bra 	$L__BB0_5;
	add.s64 	%rd15, %rd1, %rd10;
	mov.b32 	%r10, 1065353216;
	st.global.u32 	[%rd15], %r10;
	bra.uni 	$L__BB0_6;
$L__BB0_5:
	add.f32 	%f2, %f1, 0f40400000;
	div.rn.f32 	%f3, %f2, 0f40C00000;
	add.s64 	%rd17, %rd1, %rd10;
	st.global.f32 	[%rd17], %f3;
$L__BB0_6:
	ret;

}


// ===== COMPILED SASS (sm_100) =====

	.target	sm_100

	.elftype	@"ET_EXEC"


//--------------------- .note.nv.tkinfo           --------------------------
	.section	.note.nv.tkinfo,"",@"SHT_NOTE"
	.sectionflags	@"SHF_NOTE_NV_TKINFO"
	.tkinfo
        /*0018*/ 	.word	0x00000002
        /*0030*/ 	.string	""
        /*0030*/ 	.string	"ptxas"
        /*0030*/ 	.string	"Cuda compilation tools, release 13.0, V13.0.88"
        /*0030*/ 	.string	"Build cuda_13.0.r13.0/compiler.36424714_0"
        /*0030*/ 	.string	"-arch sm_100 -m 64 "



//--------------------- .note.nv.cuinfo           --------------------------
	.section	.note.nv.cuinfo,"",@"SHT_NOTE"
	.sectionflags	@"SHF_NOTE_NV_CUINFO"
        /*0018*/ 	.short	0x0002
        /*001a*/ 	.short	0x0064
        /*001c*/ 	.short	0x0082
	.zero		2


//--------------------- .nv.info                  --------------------------
	.section	.nv.info,"",@"SHT_CUDA_INFO"
	.align	4


	//----- nvinfo : EIATTR_REGCOUNT
	.align		4
        /*0000*/ 	.byte	0x04, 0x2f
        /*0002*/ 	.short	(.L_1 - .L_0)
	.align		4
.L_0:
        /*0004*/ 	.word	index@(_Z12hard_sigmoidPKfPfmm)
        /*0008*/ 	.word	0x0000000e


	//----- nvinfo : EIATTR_FRAME_SIZE
	.align		4
.L_1:
        /*000c*/ 	.byte	0x04, 0x11
        /*000e*/ 	.short	(.L_3 - .L_2)
	.align		4
.L_2:
        /*0010*/ 	.word	index@($__internal_0_$__cuda_sm3x_div_rn_noftz_f32_slowpath)
        /*0014*/ 	.word	0x00000000


	//----- nvinfo : EIATTR_FRAME_SIZE
	.align		4
.L_3:
        /*0018*/ 	.byte	0x04, 0x11
        /*001a*/ 	.short	(.L_5 - .L_4)
	.align		4
.L_4:
        /*001c*/ 	.word	index@(_Z12hard_sigmoidPKfPfmm)
        /*0020*/ 	.word	0x00000000


	//----- nvinfo : EIATTR_MIN_STACK_SIZE
	.align		4
.L_5:
        /*0024*/ 	.byte	0x04, 0x12
        /*0026*/ 	.short	(.L_7 - .L_6)
	.align		4
.L_6:
        /*0028*/ 	.word	index@(_Z12hard_sigmoidPKfPfmm)
        /*002c*/ 	.word	0x00000000
.L_7:


//--------------------- .nv.compat                --------------------------
	.section	.nv.compat,"",@"SHT_CUDA_COMPAT_INFO"
	.align	4
        /*0000*/ 	.byte	0x02, 0x09, 0x00, 0x00, 0x02, 0x02, 0x01, 0x00, 0x02, 0x05, 0x05, 0x00, 0x03, 0x07, 0x01, 0x01
        /*0010*/ 	.byte	0x02, 0x03, 0x00, 0x00, 0x02, 0x06, 0x01, 0x00, 0x04, 0x0b, 0x08, 0x00, 0x01, 0x00, 0x00, 0x00
        /*0020*/ 	.byte	0x00, 0x00, 0x00, 0x00


//--------------------- .nv.info._Z12hard_sigmoidPKfPfmm --------------------------
	.section	.nv.info._Z12hard_sigmoidPKfPfmm,"",@"SHT_CUDA_INFO"
	.sectionflags	@""
	.align	4


	//----- nvinfo : EIATTR_CUDA_API_VERSION
	.align		4
        /*0000*/ 	.byte	0x04, 0x37
        /*0002*/ 	.short	(.L_9 - .L_8)
.L_8:
        /*0004*/ 	.word	0x00000082


	//----- nvinfo : EIATTR_KPARAM_INFO
	.align		4
.L_9:
        /*0008*/ 	.byte	0x04, 0x17
        /*000a*/ 	.short	(.L_11 - .L_10)
.L_10:
        /*000c*/ 	.word	0x00000000
        /*0010*/ 	.short	0x0003
        /*0012*/ 	.short	0x0018
        /*0014*/ 	.byte	0x00, 0xf0, 0x21, 0x00


	//----- nvinfo : EIATTR_KPARAM_INFO
	.align		4
.L_11:
        /*0018*/ 	.byte	0x04, 0x17
        /*001a*/ 	.short	(.L_13 - .L_12)
.L_12:
        /*001c*/ 	.word	0x00000000
        /*0020*/ 	.short	0x0002
        /*0022*/ 	.short	0x0010
        /*0024*/ 	.byte	0x00, 0xf0, 0x21, 0x00


	//----- nvinfo : EIATTR_KPARAM_INFO
	.align		4
.L_13:
        /*0028*/ 	.byte	0x04, 0x17
        /*002a*/ 	.short	(.L_15 - .L_14)
.L_14:
        /*002c*/ 	.word	0x00000000
        /*0030*/ 	.short	0x0001
        /*0032*/ 	.short	0x0008
        /*0034*/ 	.byte	0x00, 0xf5, 0x21, 0x00


	//----- nvinfo : EIATTR_KPARAM_INFO
	.align		4
.L_15:
        /*0038*/ 	.byte	0x04, 0x17
        /*003a*/ 	.short	(.L_17 - .L_16)
.L_16:
        /*003c*/ 	.word	0x00000000
        /*0040*/ 	.short	0x0000
        /*0042*/ 	.short	0x0000
        /*0044*/ 	.byte	0x00, 0xf5, 0x21, 0x00


	//----- nvinfo : EIATTR_SPARSE_MMA_MASK
	.align		4
.L_17:
        /*0048*/ 	.byte	0x03, 0x50
        /*004a*/ 	.short	0x0000


	//----- nvinfo : EIATTR_MAXREG_COUNT
	.align		4
        /*004c*/ 	.byte	0x03, 0x1b
        /*004e*/ 	.short	0x00ff


	//----- nvinfo : EIATTR_MERCURY_ISA_VERSION
	.align		4
        /*0050*/ 	.byte	0x03, 0x5f
        /*0052*/ 	.short	0x0101


	//----- nvinfo : EIATTR_VRC_CTA_INIT_COUNT
	.align		4
        /*0054*/ 	.byte	0x02, 0x4a
	.zero		1
	.zero		1


	//----- nvinfo : EIATTR_EXIT_INSTR_OFFSETS
	.align		4
        /*0058*/ 	.byte	0x04, 0x1c
        /*005a*/ 	.short	(.L_19 - .L_18)


	//   ....[0]....
.L_18:
        /*005c*/ 	.word	0x000000f0


	//   ....[1]....
        /*0060*/ 	.word	0x000001e0


	//   ....[2]....
        /*0064*/ 	.word	0x00000250


	//   ....[3]....
        /*0068*/ 	.word	0x00000390


	//----- nvinfo : EIATTR_CRS_STACK_SIZE
	.align		4
.L_19:
        /*006c*/ 	.byte	0x04, 0x1e
        /*006e*/ 	.short	(.L_21 - .L_20)
.L_20:
        /*0070*/ 	.word	0x00000000


	//----- nvinfo : EIATTR_CBANK_PARAM_SIZE
	.align		4
.L_21:
        /*0074*/ 	.byte	0x03, 0x19
        /*0076*/ 	.short	0x0020


	//----- nvinfo : EIATTR_PARAM_CBANK
	.align		4
        /*0078*/ 	.byte	0x04, 0x0a
        /*007a*/ 	.short	(.L_23 - .L_22)
	.align		4
.L_22:
        /*007c*/ 	.word	index@(.nv.constant0._Z12hard_sigmoidPKfPfmm)
        /*0080*/ 	.short	0x0380
        /*0082*/ 	.short	0x0020


	//----- nvinfo : EIATTR_SW_WAR
	.align		4
.L_23:
        /*0084*/ 	.byte	0x04, 0x36
        /*0086*/ 	.short	(.L_25 - .L_24)
.L_24:
        /*0088*/ 	.word	0x00000008
.L_25:


//--------------------- .nv.callgraph             --------------------------
	.section	.nv.callgraph,"",@"SHT_CUDA_CALLGRAPH"
	.align	4
	.sectionentsize	8
	.align		4
        /*0000*/ 	.word	0x00000000
	.align		4
        /*0004*/ 	.word	0xffffffff
	.align		4
        /*0008*/ 	.word	0x00000000
	.align		4
        /*000c*/ 	.word	0xfffffffe
	.align		4
        /*0010*/ 	.word	0x00000000
	.align		4
        /*0014*/ 	.word	0xfffffffd
	.align		4
        /*0018*/ 	.word	0x00000000
	.align		4
        /*001c*/ 	.word	0xfffffffc


//--------------------- .text._Z12hard_sigmoidPKfPfmm --------------------------
	.section	.text._Z12hard_sigmoidPKfPfmm,"ax",@progbits
	.align	128
        .global         _Z12hard_sigmoidPKfPfmm
        .type           _Z12hard_sigmoidPKfPfmm,@function
        .size           _Z12hard_sigmoidPKfPfmm,(.L_x_15 - _Z12hard_sigmoidPKfPfmm)
        .other          _Z12hard_sigmoidPKfPfmm,@"STO_CUDA_ENTRY STV_DEFAULT"
_Z12hard_sigmoidPKfPfmm:
.text._Z12hard_sigmoidPKfPfmm:
[----:B------:R-:W-:Y:S01]  /*0000*/  LDC R1, c[0x0][0x37c] ;  /* 0x0000df00ff017b82 */ /* 0x000fe20000000800 */
[----:B------:R-:W0:Y:S07]  /*0010*/  S2R R3, SR_TID.X ;  /* 0x0000000000037919 */ /* 0x000e2e0000002100 */
[----:B------:R-:W1:Y:S01]  /*0020*/  LDC R5, c[0x0][0x364] ;  /* 0x0000d900ff057b82 */ /* 0x000e620000000800 */
[----:B------:R-:W2:Y:S01]  /*0030*/  LDCU.128 UR8, c[0x0][0x390] ;  /* 0x00007200ff0877ac */ /* 0x000ea20008000c00 */
[----:B------:R-:W1:Y:S06]  /*0040*/  S2R R0, SR_TID.Y ;  /* 0x0000000000007919 */ /* 0x000e6c0000002200 */
[----:B------:R-:W0:Y:S08]  /*0050*/  S2UR UR5, SR_CTAID.X ;  /* 0x00000000000579c3 */ /* 0x000e300000002500 */
[----:B------:R-:W0:Y:S08]  /*0060*/  LDC R2, c[0x0][0x360] ;  /* 0x0000d800ff027b82 */ /* 0x000e300000000800 */
[----:B------:R-:W1:Y:S01]  /*0070*/  S2UR UR4, SR_CTAID.Y ;  /* 0x00000000000479c3 */ /* 0x000e620000002600 */
[----:B0-----:R-:W-:-:S05]  /*0080*/  IMAD R2, R2, UR5, R3 ;  /* 0x0000000502027c24 */ /* 0x001fca000f8e0203 */
[----:B--2---:R-:W-:Y:S02]  /*0090*/  ISETP.GE.U32.AND P0, PT, R2, UR10, PT ;  /* 0x0000000a02007c0c */ /* 0x004fe4000bf06070 */
[----:B------:R-:W-:Y:S01]  /*00a0*/  SHF.R.S32.HI R3, RZ, 0x1f, R2 ;  /* 0x0000001fff037819 */ /* 0x000fe20000011402 */
[----:B-1----:R-:W-:-:S03]  /*00b0*/  IMAD R5, R5, UR4, R0 ;  /* 0x0000000405057c24 */ /* 0x002fc6000f8e0200 */
[----:B------:R-:W-:Y:S02]  /*00c0*/  ISETP.GE.U32.AND.EX P0, PT, R3, UR11, PT, P0 ;  /* 0x0000000b03007c0c */ /* 0x000fe4000bf06100 */
[----:B------:R-:W-:-:S04]  /*00d0*/  ISETP.GE.U32.AND P1, PT, R5, UR8, PT ;  /* 0x0000000805007c0c */ /* 0x000fc8000bf26070 */
[----:B------:R-:W-:-:S13]  /*00e0*/  ISETP.GE.U32.OR.EX P0, PT, RZ, UR9, P0, P1 ;  /* 0x00000009ff007c0c */ /* 0x000fda0008706510 */
[----:B------:R-:W-:Y:S05]  /*00f0*/  @P0 EXIT ;  /* 0x000000000000094d */ /* 0x000fea0003800000 */
[----:B------:R-:W0:Y:S01]  /*0100*/  LDCU.64 UR4, c[0x0][0x380] ;  /* 0x00007000ff0477ac */ /* 0x000e220008000a00 */
[C---:B------:R-:W-:Y:S01]  /*0110*/  IMAD.WIDE.U32 R2, R5.reuse, UR10, R2 ;  /* 0x0000000a05027c25 */ /* 0x040fe2000f8e0002 */
[----:B------:R-:W1:Y:S03]  /*0120*/  LDCU.64 UR6, c[0x0][0x358] ;  /* 0x00006b00ff0677ac */ /* 0x000e660008000a00 */
[----:B------:R-:W-:Y:S02]  /*0130*/  IMAD R5, R5, UR11, R3 ;  /* 0x0000000b05057c24 */ /* 0x000fe4000f8e0203 */
[----:B------:R-:W-:-:S03]  /*0140*/  IMAD.SHL.U32 R3, R2, 0x4, RZ ;  /* 0x0000000402037824 */ /* 0x000fc600078e00ff */
[----:B------:R-:W-:Y:S02]  /*0150*/  SHF.L.U64.HI R2, R2, 0x2, R5 ;  /* 0x0000000202027819 */ /* 0x000fe40000010205 */
[----:B0-----:R-:W-:-:S04]  /*0160*/  IADD3 R4, P0, PT, R3, UR4, RZ ;  /* 0x0000000403047c10 */ /* 0x001fc8000ff1e0ff */
[----:B------:R-:W-:-:S05]  /*0170*/  IADD3.X R5, PT, PT, R2, UR5, RZ, P0, !PT ;  /* 0x0000000502057c10 */ /* 0x000fca00087fe4ff */
[----:B-1----:R-:W2:Y:S02]  /*0180*/  LDG.E R0, desc[UR6][R4.64] ;  /* 0x0000000604007981 */ /* 0x002ea4000c1e1900 */
[----:B--2---:R-:W-:-:S13]  /*0190*/  FSETP.GTU.AND P0, PT, R0, -3, PT ;  /* 0xc04000000000780b */ /* 0x004fda0003f0c000 */
[----:B------:R-:W0:Y:S02]  /*01a0*/  @!P0 LDC.64 R6, c[0x0][0x388] ;  /* 0x0000e200ff068b82 */ /* 0x000e240000000a00 */
[----:B0-----:R-:W-:-:S05]  /*01b0*/  @!P0 IADD3 R6, P1, PT, R3, R6, RZ ;  /* 0x0000000603068210 */ /* 0x001fca0007f3e0ff */
[----:B------:R-:W-:-:S05]  /*01c0*/  @!P0 IMAD.X R7, R2, 0x1, R7, P1 ;  /* 0x0000000102078824 */ /* 0x000fca00008e0607 */
[----:B------:R0:W-:Y:S01]  /*01d0*/  @!P0 STG.E desc[UR6][R6.64], RZ ;  /* 0x000000ff06008986 */ /* 0x0001e2000c101906 */
[----:B------:R-:W-:Y:S05]  /*01e0*/  @!P0 EXIT ;  /* 0x000000000000894d */ /* 0x000fea0003800000 */
[----:B------:R-:W-:-:S13]  /*01f0*/  FSETP.GE.AND P0, PT, R0, 3, PT ;  /* 0x404000000000780b */ /* 0x000fda0003f06000 */
[----:B------:R-:W1:Y:S01]  /*0200*/  @P0 LDC.64 R4, c[0x0][0x388] ;  /* 0x0000e200ff040b82 */ /* 0x000e620000000a00 */
[----:B0-----:R-:W-:Y:S01]  /*0210*/  @P0 IMAD.MOV.U32 R7, RZ, RZ, 0x3f800000 ;  /* 0x3f800000ff070424 */ /* 0x001fe200078e00ff */
[----:B-1----:R-:W-:-:S05]  /*0220*/  @P0 IADD3 R4, P1, PT, R3, R4, RZ ;  /* 0x0000000403040210 */ /* 0x002fca0007f3e0ff */
[----:B------:R-:W-:-:S05]  /*0230*/  @P0 IMAD.X R5, R2, 0x1, R5, P1 ;  /* 0x0000000102050824 */ /* 0x000fca00008e0605 */
[----:B------:R0:W-:Y:S01]  /*0240*/  @P0 STG.E desc[UR6][R4.64], R7 ;  /* 0x0000000704000986 */ /* 0x0001e2000c101906 */
[----:B------:R-:W-:Y:S05]  /*0250*/  @P0 EXIT ;  /* 0x000000000000094d */ /* 0x000fea0003800000 */
[----:B------:R-:W-:Y:S01]  /*0260*/  FADD R0, R0, 3 ;  /* 0x4040000000007421 */ /* 0x000fe20000000000 */
[----:B0-----:R-:W-:Y:S01]  /*0270*/  IMAD.MOV.U32 R5, RZ, RZ, 0x3e2aaaab ;  /* 0x3e2aaaabff057424 */ /* 0x001fe200078e00ff */
[----:B------:R-:W-:Y:S01]  /*0280*/  BSSY.RECONVERGENT B1, `(.L_x_0) ;  /* 0x000000c000017945 */ /* 0x000fe20003800200 */
[----:B------:R-:W-:Y:S01]  /*0290*/  IMAD.MOV.U32 R4, RZ, RZ, 0x3f800000 ;  /* 0x3f800000ff047424 */ /* 0x000fe200078e00ff */
[----:B------:R-:W0:Y:S03]  /*02a0*/  FCHK P0, R0, 6 ;  /* 0x40c0000000007902 */ /* 0x000e260000000000 */
[----:B------:R-:W-:-:S04]  /*02b0*/  FFMA R4, R5, -6, R4 ;  /* 0xc0c0000005047823 */ /* 0x000fc80000000004 */
[----:B------:R-:W-:-:S04]  /*02c0*/  FFMA R5, R4, R5, 0.16666667163372039795 ;  /* 0x3e2aaaab04057423 */ /* 0x000fc80000000005 */
[----:B------:R-:W-:-:S04]  /*02d0*/  FFMA R4, R0, R5, RZ ;  /* 0x0000000500047223 */ /* 0x000fc800000000ff */
[----:B------:R-:W-:-:S04]  /*02e0*/  FFMA R6, R4, -6, R0 ;  /* 0xc0c0000004067823 */ /* 0x000fc80000000000 */
[----:B------:R-:W-:Y:S01]  /*02f0*/  FFMA R7, R5, R6, R4 ;  /* 0x0000000605077223 */ /* 0x000fe20000000004 */
[----:B0-----:R-:W-:Y:S06]  /*0300*/  @!P0 BRA `(.L_x_1) ;  /* 0x00000000000c8947 */ /* 0x001fec0003800000 */
[----:B------:R-:W-:-:S07]  /*0310*/  MOV R4, 0x330 ;  /* 0x0000033000047802 */ /* 0x000fce0000000f00 */
[----:B------:R-:W-:Y:S05]  /*0320*/  CALL.REL.NOINC `($__internal_0_$__cuda_sm3x_div_rn_noftz_f32_slowpath) ;  /* 0x00000000001c7944 */ /* 0x000fea0003c00000 */
[----:B------:R-:W-:-:S07]  /*0330*/  IMAD.MOV.U32 R7, RZ, RZ, R6 ;  /* 0x000000ffff077224 */ /* 0x000fce00078e0006 */
.L_x_1:
[----:B------:R-:W-:Y:S05]  /*0340*/  BSYNC.RECONVERGENT B1 ;  /* 0x0000000000017941 */ /* 0x000fea0003800200 */
.L_x_0:
[----:B------:R-:W0:Y:S02]  /*0350*/  LDCU.64 UR4, c[0x0][0x388] ;  /* 0x00007100ff0477ac */ /* 0x000e240008000a00 */
[----:B0-----:R-:W-:-:S04]  /*0360*/  IADD3 R4, P0, PT, R3, UR4, RZ ;  /* 0x0000000403047c10 */ /* 0x001fc8000ff1e0ff */
[----:B------:R-:W-:-:S05]  /*0370*/  IADD3.X R5, PT, PT, R2, UR5, RZ, P0, !PT ;  /* 0x0000000502057c10 */ /* 0x000fca00087fe4ff */
[----:B------:R-:W-:Y:S01]  /*0380*/  STG.E desc[UR6][R4.64], R7 ;  /* 0x0000000704007986 */ /* 0x000fe2000c101906 */
[----:B------:R-:W-:Y:S05]  /*0390*/  EXIT ;  /* 0x000000000000794d */ /* 0x000fea0003800000 */
        .weak           $__internal_0_$__cuda_sm3x_div_rn_noftz_f32_slowpath
        .type           $__internal_0_$__cuda_sm3x_div_rn_noftz_f32_slowpath,@function
        .size           $__internal_0_$__cuda_sm3x_div_rn_noftz_f32_slowpath,(.L_x_15 - $__internal_0_$__cuda_sm3x_div_rn_noftz_f32_slowpath)
$__internal_0_$__cuda_sm3x_div_rn_noftz_f32_slowpath:
[--C-:B------:R-:W-:Y:S01]  /*03a0*/  SHF.R.U32.HI R5, RZ, 0x17, R0.reuse ;  /* 0x00000017ff057819 */ /* 0x100fe20000011600 */
[----:B------:R-:W-:Y:S04]  /*03b0*/  BSSY.RECONVERGENT B0, `(.L_x_2) ;  /* 0x000005c000007945 */ /* 0x000fe80003800200 */
[----:B------:R-:W-:Y:S01]  /*03c0*/  BSSY.RELIABLE B2, `(.L_x_3) ;  /* 0x000001a000027945 */ /* 0x000fe20003800100 */
[----:B------:R-:W-:Y:S01]  /*03d0*/  IMAD.MOV.U32 R6, RZ, RZ, R0 ;  /* 0x000000ffff067224 */ /* 0x000fe200078e0000 */
[----:B------:R-:W-:-:S05]  /*03e0*/  LOP3.LUT R5, R5, 0xff, RZ, 0xc0, !PT ;  /* 0x000000ff05057812 */ /* 0x000fca00078ec0ff */
[----:B------:R-:W-:-:S05]  /*03f0*/  VIADD R8, R5, 0xffffffff ;  /* 0xffffffff05087836 */ /* 0x000fca0000000000 */
[----:B------:R-:W-:-:S13]  /*0400*/  ISETP.GT.U32.OR P0, PT, R8, 0xfd, !PT ;  /* 0x000000fd0800780c */ /* 0x000fda0007f04470 */
[----:B------:R-:W-:Y:S01]  /*0410*/  @!P0 IMAD.MOV.U32 R7, RZ, RZ, RZ ;  /* 0x000000ffff078224 */ /* 0x000fe200078e00ff */
[----:B------:R-:W-:Y:S06]  /*0420*/  @!P0 BRA `(.L_x_4) ;  /* 0x00000000004c8947 */ /* 0x000fec0003800000 */
[----:B------:R-:W-:-:S13]  /*0430*/  FSETP.GTU.FTZ.AND P0, PT, |R0|, +INF , PT ;  /* 0x7f8000000000780b */ /* 0x000fda0003f1c200 */
[----:B------:R-:W-:Y:S05]  /*0440*/  @P0 BREAK.RELIABLE B2 ;  /* 0x0000000000020942 */ /* 0x000fea0003800100 */
[----:B------:R-:W-:Y:S05]  /*0450*/  @P0 BRA `(.L_x_5) ;  /* 0x0000000400400947 */ /* 0x000fea0003800000 */
[----:B------:R-:W-:-:S05]  /*0460*/  IMAD.MOV.U32 R7, RZ, RZ, 0x40c00000 ;  /* 0x40c00000ff077424 */ /* 0x000fca00078e00ff */
[----:B------:R-:W-:-:S13]  /*0470*/  LOP3.LUT P0, RZ, R7, 0x7fffffff, R6, 0xc8, !PT ;  /* 0x7fffffff07ff7812 */ /* 0x000fda000780c806 */
[----:B------:R-:W-:Y:S05]  /*0480*/  @!P0 BREAK.RELIABLE B2 ;  /* 0x0000000000028942 */ /* 0x000fea0003800100 */
[----:B------:R-:W-:Y:S05]  /*0490*/  @!P0 BRA `(.L_x_6) ;  /* 0x0000000400288947 */ /* 0x000fea0003800000 */
[----:B------:R-:W-:-:S13]  /*04a0*/  LOP3.LUT P0, RZ, R6, 0x7fffffff, RZ, 0xc0, !PT ;  /* 0x7fffffff06ff7812 */ /* 0x000fda000780c0ff */
[----:B------:R-:W-:Y:S05]  /*04b0*/  @!P0 BREAK.RELIABLE B2 ;  /* 0x0000000000028942 */ /* 0x000fea0003800100 */
[----:B------:R-:W-:Y:S05]  /*04c0*/  @!P0 BRA `(.L_x_7) ;  /* 0x0000000400148947 */ /* 0x000fea0003800000 */
[----:B------:R-:W-:Y:S02]  /*04d0*/  FSETP.NEU.FTZ.AND P0, PT, |R0|, +INF , PT ;  /* 0x7f8000000000780b */ /* 0x000fe40003f1d200 */
[----:B------:R-:W-:-:S04]  /*04e0*/  LOP3.LUT P1, RZ, R7, 0x7fffffff, RZ, 0xc0, !PT ;  /* 0x7fffffff07ff7812 */ /* 0x000fc8000782c0ff */
[----:B------:R-:W-:-:S13]  /*04f0*/  PLOP3.LUT P0, PT, P0, P1, PT, 0x2f, 0xf2 ;  /* 0x0000000000f2781c */ /* 0x000fda0000702577 */
[----:B------:R-:W-:Y:S05]  /*0500*/  @P0 BREAK.RELIABLE B2 ;  /* 0x0000000000020942 */ /* 0x000fea0003800100 */
[----:B------:R-:W-:Y:S05]  /*0510*/  @P0 BRA `(.L_x_8) ;  /* 0x0000000000f40947 */ /* 0x000fea0003800000 */
[----:B------:R-:W-:-:S13]  /*0520*/  ISETP.GE.AND P0, PT, R8, RZ, PT ;  /* 0x000000ff0800720c */ /* 0x000fda0003f06270 */
[----:B------:R-:W-:Y:S02]  /*0530*/  @P0 IMAD.MOV.U32 R7, RZ, RZ, RZ ;  /* 0x000000ffff070224 */ /* 0x000fe400078e00ff */
[----:B------:R-:W-:Y:S01]  /*0540*/  @!P0 FFMA R6, R0, 1.84467440737095516160e+19, RZ ;  /* 0x5f80000000068823 */ /* 0x000fe200000000ff */
[----:B------:R-:W-:-:S07]  /*0550*/  @!P0 IMAD.MOV.U32 R7, RZ, RZ, -0x40 ;  /* 0xffffffc0ff078424 */ /* 0x000fce00078e00ff */
.L_x_4:
[----:B------:R-:W-:Y:S05]  /*0560*/  BSYNC.RELIABLE B2 ;  /* 0x0000000000027941 */ /* 0x000fea0003800100 */
.L_x_3:
[----:B------:R-:W-:Y:S01]  /*0570*/  UMOV UR4, 0x40c00000 ;  /* 0x40c0000000047882 */ /* 0x000fe20000000000 */
[----:B------:R-:W-:Y:S01]  /*0580*/  VIADD R5, R5, 0xffffff81 ;  /* 0xffffff8105057836 */ /* 0x000fe20000000000 */
[----:B------:R-:W-:Y:S01]  /*0590*/  UIADD3 UR4, UPT, UPT, UR4, -0x1000000, URZ ;  /* 0xff00000004047890 */ /* 0x000fe2000fffe0ff */
[----:B------:R-:W-:Y:S02]  /*05a0*/  BSSY.RECONVERGENT B2, `(.L_x_9) ;  /* 0x0000033000027945 */ /* 0x000fe40003800200 */
[----:B------:R-:W-:Y:S01]  /*05b0*/  IMAD R0, R5, -0x800000, R6 ;  /* 0xff80000005007824 */ /* 0x000fe200078e0206 */
[----:B------:R-:W-:Y:S02]  /*05c0*/  IADD3 R7, PT, PT, R7, -0x2, R5 ;  /* 0xfffffffe07077810 */ /* 0x000fe40007ffe005 */
[----:B------:R-:W-:-:S03]  /*05d0*/  FADD.FTZ R9, -RZ, -UR4 ;  /* 0x80000004ff097e21 */ /* 0x000fc60008010100 */
[----:B------:R-:W0:Y:S02]  /*05e0*/  MUFU.RCP R8, UR4 ;  /* 0x0000000400087d08 */ /* 0x000e240008001000 */
[----:B0-----:R-:W-:-:S04]  /*05f0*/  FFMA R11, R8, R9, 1 ;  /* 0x3f800000080b7423 */ /* 0x001fc80000000009 */
[----:B------:R-:W-:-:S04]  /*0600*/  FFMA R11, R8, R11, R8 ;  /* 0x0000000b080b7223 */ /* 0x000fc80000000008 */
[----:B------:R-:W-:-:S04]  /*0610*/  FFMA R6, R0, R11, RZ ;  /* 0x0000000b00067223 */ /* 0x000fc800000000ff */
[----:B------:R-:W-:-:S04]  /*0620*/  FFMA R8, R9, R6, R0 ;  /* 0x0000000609087223 */ /* 0x000fc80000000000 */
[----:B------:R-:W-:-:S04]  /*0630*/  FFMA R8, R11, R8, R6 ;  /* 0x000000080b087223 */ /* 0x000fc80000000006 */
[----:B------:R-:W-:-:S04]  /*0640*/  FFMA R9, R9, R8, R0 ;  /* 0x0000000809097223 */ /* 0x000fc80000000000 */
[----:B------:R-:W-:-:S05]  /*0650*/  FFMA R6, R11, R9, R8 ;  /* 0x000000090b067223 */ /* 0x000fca0000000008 */
[----:B------:R-:W-:-:S04]  /*0660*/  SHF.R.U32.HI R0, RZ, 0x17, R6 ;  /* 0x00000017ff007819 */ /* 0x000fc80000011606 */
[----:B------:R-:W-:-:S05]  /*0670*/  LOP3.LUT R0, R0, 0xff, RZ, 0xc0, !PT ;  /* 0x000000ff00007812 */ /* 0x000fca00078ec0ff */
[----:B------:R-:W-:-:S04]  /*0680*/  IMAD.IADD R10, R0, 0x1, R7 ;  /* 0x00000001000a7824 */ /* 0x000fc800078e0207 */
[----:B------:R-:W-:-:S05]  /*0690*/  VIADD R0, R10, 0xffffffff ;  /* 0xffffffff0a007836 */ /* 0x000fca0000000000 */
[----:B------:R-:W-:-:S13]  /*06a0*/  ISETP.GE.U32.AND P0, PT, R0, 0xfe, PT ;  /* 0x000000fe0000780c */ /* 0x000fda0003f06070 */
[----:B------:R-:W-:Y:S05]  /*06b0*/  @!P0 BRA `(.L_x_10) ;  /* 0x0000000000808947 */ /* 0x000fea0003800000 */
[----:B------:R-:W-:-:S13]  /*06c0*/  ISETP.GT.AND P0, PT, R10, 0xfe, PT ;  /* 0x000000fe0a00780c */ /* 0x000fda0003f04270 */
[----:B------:R-:W-:Y:S05]  /*06d0*/  @P0 BRA `(.L_x_11) ;  /* 0x00000000006c0947 */ /* 0x000fea0003800000 */
[----:B------:R-:W-:-:S13]  /*06e0*/  ISETP.GE.AND P0, PT, R10, 0x1, PT ;  /* 0x000000010a00780c */ /* 0x000fda0003f06270 */
[----:B------:R-:W-:Y:S05]  /*06f0*/  @P0 BRA `(.L_x_12) ;  /* 0x0000000000740947 */ /* 0x000fea0003800000 */
[----:B------:R-:W-:Y:S02]  /*0700*/  ISETP.GE.AND P0, PT, R10, -0x18, PT ;  /* 0xffffffe80a00780c */ /* 0x000fe40003f06270 */
[----:B------:R-:W-:-:S11]  /*0710*/  LOP3.LUT R6, R6, 0x80000000, RZ, 0xc0, !PT ;  /* 0x8000000006067812 */ /* 0x000fd600078ec0ff */
[----:B------:R-:W-:Y:S05]  /*0720*/  @!P0 BRA `(.L_x_12) ;  /* 0x0000000000688947 */ /* 0x000fea0003800000 */
[CC--:B------:R-:W-:Y:S01]  /*0730*/  FFMA.RZ R0, R11.reuse, R9.reuse, R8 ;  /* 0x000000090b007223 */ /* 0x0c0fe2000000c008 */
[----:B------:R-:W-:Y:S01]  /*0740*/  IMAD.MOV R7, RZ, RZ, -R10 ;  /* 0x000000ffff077224 */ /* 0x000fe200078e0a0a */
[C---:B------:R-:W-:Y:S02]  /*0750*/  ISETP.NE.AND P2, PT, R10.reuse, RZ, PT ;  /* 0x000000ff0a00720c */ /* 0x040fe40003f45270 */
[----:B------:R-:W-:Y:S02]  /*0760*/  ISETP.NE.AND P1, PT, R10, RZ, PT ;  /* 0x000000ff0a00720c */ /* 0x000fe40003f25270 */
[----:B------:R-:W-:Y:S01]  /*0770*/  LOP3.LUT R5, R0, 0x7fffff, RZ, 0xc0, !PT ;  /* 0x007fffff00057812 */ /* 0x000fe200078ec0ff */
[CCC-:B------:R-:W-:Y:S01]  /*0780*/  FFMA.RP R0, R11.reuse, R9.reuse, R8.reuse ;  /* 0x000000090b007223 */ /* 0x1c0fe20000008008 */
[----:B------:R-:W-:Y:S01]  /*0790*/  FFMA.RM R11, R11, R9, R8 ;  /* 0x000000090b0b7223 */ /* 0x000fe20000004008 */
[----:B------:R-:W-:Y:S01]  /*07a0*/  VIADD R8, R10, 0x20 ;  /* 0x000000200a087836 */ /* 0x000fe20000000000 */
[----:B------:R-:W-:-:S03]  /*07b0*/  LOP3.LUT R5, R5, 0x800000, RZ, 0xfc, !PT ;  /* 0x0080000005057812 */ /* 0x000fc600078efcff */
[----:B------:R-:W-:Y:S02]  /*07c0*/  FSETP.NEU.FTZ.AND P0, PT, R0, R11, PT ;  /* 0x0000000b0000720b */ /* 0x000fe40003f1d000 */
[----:B------:R-:W-:Y:S02]  /*07d0*/  SHF.L.U32 R8, R5, R8, RZ ;  /* 0x0000000805087219 */ /* 0x000fe400000006ff */
[----:B------:R-:W-:Y:S02]  /*07e0*/  SEL R0, R7, RZ, P2 ;  /* 0x000000ff07007207 */ /* 0x000fe40001000000 */
[----:B------:R-:W-:Y:S02]  /*07f0*/  ISETP.NE.AND P1, PT, R8, RZ, P1 ;  /* 0x000000ff0800720c */ /* 0x000fe40000f25270 */
[----:B------:R-:W-:Y:S02]  /*0800*/  SHF.R.U32.HI R0, RZ, R0, R5 ;  /* 0x00000000ff007219 */ /* 0x000fe40000011605 */
[----:B------:R-:W-:-:S02]  /*0810*/  PLOP3.LUT P0, PT, P0, P1, PT, 0xf8, 0x8f ;  /* 0x00000000008f781c */ /* 0x000fc40000703f70 */
[----:B------:R-:W-:Y:S02]  /*0820*/  SHF.R.U32.HI R8, RZ, 0x1, R0 ;  /* 0x00000001ff087819 */ /* 0x000fe40000011600 */
[----:B------:R-:W-:-:S04]  /*0830*/  SEL R5, RZ, 0x1, !P0 ;  /* 0x00000001ff057807 */ /* 0x000fc80004000000 */
[----:B------:R-:W-:-:S04]  /*0840*/  LOP3.LUT R5, R5, 0x1, R8, 0xf8, !PT ;  /* 0x0000000105057812 */ /* 0x000fc800078ef808 */
[----:B------:R-:W-:-:S05]  /*0850*/  LOP3.LUT R5, R5, R0, RZ, 0xc0, !PT ;  /* 0x0000000005057212 */ /* 0x000fca00078ec0ff */
[----:B------:R-:W-:-:S05]  /*0860*/  IMAD.IADD R5, R8, 0x1, R5 ;  /* 0x0000000108057824 */ /* 0x000fca00078e0205 */
[----:B------:R-:W-:Y:S01]  /*0870*/  LOP3.LUT R6, R5, R6, RZ, 0xfc, !PT ;  /* 0x0000000605067212 */ /* 0x000fe200078efcff */
[----:B------:R-:W-:Y:S06]  /*0880*/  BRA `(.L_x_12) ;  /* 0x0000000000107947 */ /* 0x000fec0003800000 */
.L_x_11:
[----:B------:R-:W-:-:S04]  /*0890*/  LOP3.LUT R6, R6, 0x80000000, RZ, 0xc0, !PT ;  /* 0x8000000006067812 */ /* 0x000fc800078ec0ff */
[----:B------:R-:W-:Y:S01]  /*08a0*/  LOP3.LUT R6, R6, 0x7f800000, RZ, 0xfc, !PT ;  /* 0x7f80000006067812 */ /* 0x000fe200078efcff */
[----:B------:R-:W-:Y:S06]  /*08b0*/  BRA `(.L_x_12) ;  /* 0x0000000000047947 */ /* 0x000fec0003800000 */
.L_x_10:
[----:B------:R-:W-:-:S07]  /*08c0*/  IMAD R6, R7, 0x800000, R6 ;  /* 0x0080000007067824 */ /* 0x000fce00078e0206 */
.L_x_12:
[----:B------:R-:W-:Y:S05]  /*08d0*/  BSYNC.RECONVERGENT B2 ;  /* 0x0000000000027941 */ /* 0x000fea0003800200 */
.L_x_9:
[----:B------:R-:W-:Y:S05]  /*08e0*/  BRA `(.L_x_13) ;  /* 0x0000000000207947 */ /* 0x000fea0003800000 */
.L_x_8:
[----:B------:R-:W-:-:S04]  /*08f0*/  LOP3.LUT R6, R7, 0x80000000, R6, 0x48, !PT ;  /* 0x8000000007067812 */ /* 0x000fc800078e4806 */
[----:B------:R-:W-:Y:S01]  /*0900*/  LOP3.LUT R6, R6, 0x7f800000, RZ, 0xfc, !PT ;  /* 0x7f80000006067812 */ /* 0x000fe200078efcff */
[----:B------:R-:W-:Y:S06]  /*0910*/  BRA `(.L_x_13) ;  /* 0x0000000000147947 */ /* 0x000fec0003800000 */
.L_x_7:
[----:B------:R-:W-:Y:S01]  /*0920*/  LOP3.LUT R6, R7, 0x80000000, R6, 0x48, !PT ;  /* 0x8000000007067812 */ /* 0x000fe200078e4806 */
[----:B------:R-:W-:Y:S06]  /*0930*/  BRA `(.L_x_13) ;  /* 0x00000000000c7947 */ /* 0x000fec0003800000 */
.L_x_6:
[----:B------:R-:W0:Y:S01]  /*0940*/  MUFU.RSQ R6, -QNAN ;  /* 0xffc0000000067908 */ /* 0x000e220000001400 */
[----:B------:R-:W-:Y:S05]  /*0950*/  BRA `(.L_x_13) ;  /* 0x0000000000047947 */ /* 0x000fea0003800000 */
.L_x_5:
[----:B------:R-:W-:-:S07]  /*0960*/  FADD.FTZ R6, R0, 6 ;  /* 0x40c0000000067421 */ /* 0x000fce0000010000 */
.L_x_13:
[----:B------:R-:W-:Y:S05]  /*0970*/  BSYNC.RECONVERGENT B0 ;  /* 0x0000000000007941 */ /* 0x000fea0003800200 */
.L_x_2:
[----:B------:R-:W-:-:S04]  /*0980*/  IMAD.MOV.U32 R5, RZ, RZ, 0x0 ;  /* 0x00000000ff057424 */ /* 0x000fc800078e00ff */
[----:B0-----:R-:W-:Y:S05]  /*0990*/  RET.REL.NODEC R4 `(_Z12hard_sigmoidPKfPfmm) ;  /* 0xfffffff404987950 */ /* 0x001fea0003c3ffff */
.L_x_14:
[----:B------:R-:W-:-:S00]  /*09a0*/  BRA `(.L_x_14) ;  /* 0xfffffffc00fc7947 */ /* 0x000fc0000383ffff */
[----:B------:R-:W-:-:S00]  /*09b0*/  NOP ;  /* 0x0000000000007918 */ /* 0x000fc00000000000 */
        /* <DEDUP_REMOVED lines=12> */
.L_x_15:


//--------------------- .nv.shared.reserved.0     --------------------------
	.section	.nv.shared.reserved.0,"aw",@nobits
	.weak		__nv_reservedSMEM_offset_0_alias
	.size		__nv_reservedSMEM_offset_0_alias, 0, 64
	.other		__nv_reservedSMEM_offset_0_alias,@"STO_CUDA_RESERVED_SHARED STV_DEFAULT"
__nv_reservedSMEM_offset_0_alias:
	.zero		0
	.zero		64


//--------------------- .nv.constant0._Z12hard_sigmoidPKfPfmm --------------------------
	.section	.nv.constant0._Z12hard_sigmoidPKfPfmm,"a",@progbits
	.sectionflags	@""
	.align	4
.nv.constant0._Z12hard_sigmoidPKfPfmm:
	.zero		928


//--------------------- SYMBOLS --------------------------

	.type		.nv.reservedSmem.offset0,@object
	.size		.nv.reservedSmem.offset0,0x4
